//
// Generated by NVIDIA NVVM Compiler
//
// Compiler Build ID: CL-36424714
// Cuda compilation tools, release 13.0, V13.0.88
// Based on NVVM 20.0.0
//

.version 9.0
.target sm_100
.address_size 64

	// .globl	_Z13sumVectorCUDAPiS_i

.visible .entry _Z13sumVectorCUDAPiS_i(
	.param .u64 .ptr .align 1 _Z13sumVectorCUDAPiS_i_param_0,
	.param .u64 .ptr .align 1 _Z13sumVectorCUDAPiS_i_param_1,
	.param .u32 _Z13sumVectorCUDAPiS_i_param_2
)
{
	.reg .pred 	%p<2>;
	.reg .b32 	%r<9>;
	.reg .b64 	%rd<8>;

	ld.param.u64 	%rd1, [_Z13sumVectorCUDAPiS_i_param_0];
	ld.param.u64 	%rd2, [_Z13sumVectorCUDAPiS_i_param_1];
	ld.param.u32 	%r2, [_Z13sumVectorCUDAPiS_i_param_2];
	mov.u32 	%r3, %ctaid.x;
	mov.u32 	%r4, %ntid.x;
	mov.u32 	%r5, %tid.x;
	mad.lo.s32 	%r1, %r3, %r4, %r5;
	setp.ge.s32 	%p1, %r1, %r2;
	@%p1 bra 	$L__BB0_2;
	cvta.to.global.u64 	%rd3, %rd2;
	cvta.to.global.u64 	%rd4, %rd1;
	mul.wide.s32 	%rd5, %r1, 4;
	add.s64 	%rd6, %rd3, %rd5;
	ld.global.u32 	%r6, [%rd6];
	add.s64 	%rd7, %rd4, %rd5;
	ld.global.u32 	%r7, [%rd7];
	add.s32 	%r8, %r7, %r6;
	st.global.u32 	[%rd7], %r8;
$L__BB0_2:
	ret;

}


// ===== COMPILED SASS (sm_100) =====

	.target	sm_100

	.elftype	@"ET_EXEC"


//--------------------- .note.nv.tkinfo           --------------------------
	.section	.note.nv.tkinfo,"",@"SHT_NOTE"
	.sectionflags	@"SHF_NOTE_NV_TKINFO"
	.tkinfo
        /*0018*/ 	.word	0x00000002
        /*0030*/ 	.string	""
        /*0030*/ 	.string	"ptxas"
        /*0030*/ 	.string	"Cuda compilation tools, release 13.0, V13.0.88"
        /*0030*/ 	.string	"Build cuda_13.0.r13.0/compiler.36424714_0"
        /*0030*/ 	.string	"-arch sm_100 -m 64 "



//--------------------- .note.nv.cuinfo           --------------------------
	.section	.note.nv.cuinfo,"",@"SHT_NOTE"
	.sectionflags	@"SHF_NOTE_NV_CUINFO"
        /*0018*/ 	.short	0x0002
        /*001a*/ 	.short	0x0064
        /*001c*/ 	.short	0x0082
	.zero		2


//--------------------- .nv.info                  --------------------------
	.section	.nv.info,"",@"SHT_CUDA_INFO"
	.align	4


	//----- nvinfo : EIATTR_REGCOUNT
	.align		4
        /*0000*/ 	.byte	0x04, 0x2f
        /*0002*/ 	.short	(.L_1 - .L_0)
	.align		4
.L_0:
        /*0004*/ 	.word	index@(_Z13sumVectorCUDAPiS_i)
        /*0008*/ 	.word	0x0000000a


	//----- nvinfo : EIATTR_FRAME_SIZE
	.align		4
.L_1:
        /*000c*/ 	.byte	0x04, 0x11
        /*000e*/ 	.short	(.L_3 - .L_2)
	.align		4
.L_2:
        /*0010*/ 	.word	index@(_Z13sumVectorCUDAPiS_i)
        /*0014*/ 	.word	0x00000000


	//----- nvinfo : EIATTR_MIN_STACK_SIZE
	.align		4
.L_3:
        /*0018*/ 	.byte	0x04, 0x12
        /*001a*/ 	.short	(.L_5 - .L_4)
	.align		4
.L_4:
        /*001c*/ 	.word	index@(_Z13sumVectorCUDAPiS_i)
        /*0020*/ 	.word	0x00000000
.L_5:


//--------------------- .nv.compat                --------------------------
	.section	.nv.compat,"",@"SHT_CUDA_COMPAT_INFO"
	.align	4
        /*0000*/ 	.byte	0x02, 0x09, 0x00, 0x00, 0x02, 0x02, 0x01, 0x00, 0x02, 0x05, 0x05, 0x00, 0x03, 0x07, 0x01, 0x01
        /*0010*/ 	.byte	0x02, 0x03, 0x00, 0x00, 0x02, 0x06, 0x01, 0x00, 0x04, 0x0b, 0x08, 0x00, 0x09, 0x00, 0x00, 0x00
        /*0020*/ 	.byte	0x00, 0x00, 0x00, 0x00


//--------------------- .nv.info._Z13sumVectorCUDAPiS_i --------------------------
	.section	.nv.info._Z13sumVectorCUDAPiS_i,"",@"SHT_CUDA_INFO"
	.sectionflags	@""
	.align	4


	//----- nvinfo : EIATTR_CUDA_API_VERSION
	.align		4
        /*0000*/ 	.byte	0x04, 0x37
        /*0002*/ 	.short	(.L_7 - .L_6)
.L_6:
        /*0004*/ 	.word	0x00000082


	//----- nvinfo : EIATTR_KPARAM_INFO
	.align		4
.L_7:
        /*0008*/ 	.byte	0x04, 0x17
        /*000a*/ 	.short	(.L_9 - .L_8)
.L_8:
        /*000c*/ 	.word	0x00000000
        /*0010*/ 	.short	0x0002
        /*0012*/ 	.short	0x0010
        /*0014*/ 	.byte	0x00, 0xf0, 0x11, 0x00


	//----- nvinfo : EIATTR_KPARAM_INFO
	.align		4
.L_9:
        /*0018*/ 	.byte	0x04, 0x17
        /*001a*/ 	.short	(.L_11 - .L_10)
.L_10:
        /*001c*/ 	.word	0x00000000
        /*0020*/ 	.short	0x0001
        /*0022*/ 	.short	0x0008
        /*0024*/ 	.byte	0x00, 0xf5, 0x21, 0x00


	//----- nvinfo : EIATTR_KPARAM_INFO
	.align		4
.L_11:
        /*0028*/ 	.byte	0x04, 0x17
        /*002a*/ 	.short	(.L_13 - .L_12)
.L_12:
        /*002c*/ 	.word	0x00000000
        /*0030*/ 	.short	0x0000
        /*0032*/ 	.short	0x0000
        /*0034*/ 	.byte	0x00, 0xf5, 0x21, 0x00


	//----- nvinfo : EIATTR_SPARSE_MMA_MASK
	.align		4
.L_13:
        /*0038*/ 	.byte	0x03, 0x50
        /*003a*/ 	.short	0x0000


	//----- nvinfo : EIATTR_MAXREG_COUNT
	.align		4
        /*003c*/ 	.byte	0x03, 0x1b
        /*003e*/ 	.short	0x00ff


	//----- nvinfo : EIATTR_MERCURY_ISA_VERSION
	.align		4
        /*0040*/ 	.byte	0x03, 0x5f
        /*0042*/ 	.short	0x0101


	//----- nvinfo : EIATTR_VRC_CTA_INIT_COUNT
	.align		4
        /*0044*/ 	.byte	0x02, 0x4a
	.zero		1
	.zero		1


	//----- nvinfo : EIATTR_EXIT_INSTR_OFFSETS
	.align		4
        /*0048*/ 	.byte	0x04, 0x1c
        /*004a*/ 	.short	(.L_15 - .L_14)


	//   ....[0]....
.L_14:
        /*004c*/ 	.word	0x00000070


	//   ....[1]....
        /*0050*/ 	.word	0x00000110


	//----- nvinfo : EIATTR_CBANK_PARAM_SIZE
	.align		4
.L_15:
        /*0054*/ 	.byte	0x03, 0x19
        /*0056*/ 	.short	0x0014


	//----- nvinfo : EIATTR_PARAM_CBANK
	.align		4
        /*0058*/ 	.byte	0x04, 0x0a
        /*005a*/ 	.short	(.L_17 - .L_16)
	.align		4
.L_16:
        /*005c*/ 	.word	index@(.nv.constant0._Z13sumVectorCUDAPiS_i)
        /*0060*/ 	.short	0x0380
        /*0062*/ 	.short	0x0014


	//----- nvinfo : EIATTR_SW_WAR
	.align		4
.L_17:
        /*0064*/ 	.byte	0x04, 0x36
        /*0066*/ 	.short	(.L_19 - .L_18)
.L_18:
        /*0068*/ 	.word	0x00000008
.L_19:


//--------------------- .nv.callgraph             --------------------------
	.section	.nv.callgraph,"",@"SHT_CUDA_CALLGRAPH"
	.align	4
	.sectionentsize	8
	.align		4
        /*0000*/ 	.word	0x00000000
	.align		4
        /*0004*/ 	.word	0xffffffff
	.align		4
        /*0008*/ 	.word	0x00000000
	.align		4
        /*000c*/ 	.word	0xfffffffe
	.align		4
        /*0010*/ 	.word	0x00000000
	.align		4
        /*0014*/ 	.word	0xfffffffd
	.align		4
        /*0018*/ 	.word	0x00000000
	.align		4
        /*001c*/ 	.word	0xfffffffc


//--------------------- .text._Z13sumVectorCUDAPiS_i --------------------------
	.section	.text._Z13sumVectorCUDAPiS_i,"ax",@progbits
	.align	128
        .global         _Z13sumVectorCUDAPiS_i
        .type           _Z13sumVectorCUDAPiS_i,@function
        .size           _Z13sumVectorCUDAPiS_i,(.L_x_1 - _Z13sumVectorCUDAPiS_i)
        .other          _Z13sumVectorCUDAPiS_i,@"STO_CUDA_ENTRY STV_DEFAULT"
_Z13sumVectorCUDAPiS_i:
.text._Z13sumVectorCUDAPiS_i:
[----:B------:R-:W-:Y:S01]  /*0000*/  LDC R1, c[0x0][0x37c] ;  /* 0x0000df00ff017b82 */ /* 0x000fe20000000800 */
[----:B------:R-:W0:Y:S07]  /*0010*/  S2R R0, SR_TID.X ;  /* 0x0000000000007919 */ /* 0x000e2e0000002100 */
[----:B------:R-:W0:Y:S01]  /*0020*/  S2UR UR4, SR_CTAID.X ;  /* 0x00000000000479c3 */ /* 0x000e220000002500 */
[----:B------:R-:W1:Y:S07]  /*0030*/  LDCU UR5, c[0x0][0x390] ;  /* 0x00007200ff0577ac */ /* 0x000e6e0008000800 */
[----:B------:R-:W0:Y:S02]  /*0040*/  LDC R7, c[0x0][0x360] ;  /* 0x0000d800ff077b82 */ /* 0x000e240000000800 */
[----:B0-----:R-:W-:-:S05]  /*0050*/  IMAD R7, R7, UR4, R0 ;  /* 0x0000000407077c24 */ /* 0x001fca000f8e0200 */
[----:B-1----:R-:W-:-:S13]  /*0060*/  ISETP.GE.AND P0, PT, R7, UR5, PT ;  /* 0x0000000507007c0c */ /* 0x002fda000bf06270 */
[----:B------:R-:W-:Y:S05]  /*0070*/  @P0 EXIT ;  /* 0x000000000000094d */ /* 0x000fea0003800000 */
[----:B------:R-:W0:Y:S01]  /*0080*/  LDC.64 R2, c[0x0][0x388] ;  /* 0x0000e200ff027b82 */ /* 0x000e220000000a00 */
[----:B------:R-:W1:Y:S07]  /*0090*/  LDCU.64 UR4, c[0x0][0x358] ;  /* 0x00006b00ff0477ac */ /* 0x000e6e0008000a00 */
[----:B------:R-:W2:Y:S01]  /*00a0*/  LDC.64 R4, c[0x0][0x380] ;  /* 0x0000e000ff047b82 */ /* 0x000ea20000000a00 */
[----:B0-----:R-:W-:-:S06]  /*00b0*/  IMAD.WIDE R2, R7, 0x4, R2 ;  /* 0x0000000407027825 */ /* 0x001fcc00078e0202 */
[----:B-1----:R-:W3:Y:S01]  /*00c0*/  LDG.E R2, desc[UR4][R2.64] ;  /* 0x0000000402027981 */ /* 0x002ee2000c1e1900 */
[----:B--2---:R-:W-:-:S05]  /*00d0*/  IMAD.WIDE R4, R7, 0x4, R4 ;  /* 0x0000000407047825 */ /* 0x004fca00078e0204 */
[----:B------:R-:W3:Y:S02]  /*00e0*/  LDG.E R7, desc[UR4][R4.64] ;  /* 0x0000000404077981 */ /* 0x000ee4000c1e1900 */
[----:B---3--:R-:W-:-:S05]  /*00f0*/  IADD3 R7, PT, PT, R2, R7, RZ ;  /* 0x0000000702077210 */ /* 0x008fca0007ffe0ff */
[----:B------:R-:W-:Y:S01]  /*0100*/  STG.E desc[UR4][R4.64], R7 ;  /* 0x0000000704007986 */ /* 0x000fe2000c101904 */
[----:B------:R-:W-:Y:S05]  /*0110*/  EXIT ;  /* 0x000000000000794d */ /* 0x000fea0003800000 */
.L_x_0:
[----:B------:R-:W-:-:S00]  /*0120*/  BRA `(.L_x_0) ;  /* 0xfffffffc00fc7947 */ /* 0x000fc0000383ffff */
[----:B------:R-:W-:-:S00]  /*0130*/  NOP ;  /* 0x0000000000007918 */ /* 0x000fc00000000000 */
        /* <DEDUP_REMOVED lines=12> */
.L_x_1:


//--------------------- .nv.shared.reserved.0     --------------------------
	.section	.nv.shared.reserved.0,"aw",@nobits
	.weak		__nv_reservedSMEM_offset_0_alias
	.size		__nv_reservedSMEM_offset_0_alias, 0, 64
	.other		__nv_reservedSMEM_offset_0_alias,@"STO_CUDA_RESERVED_SHARED STV_DEFAULT"
__nv_reservedSMEM_offset_0_alias:
	.zero		0
	.zero		64


//--------------------- .nv.constant0._Z13sumVectorCUDAPiS_i --------------------------
	.section	.nv.constant0._Z13sumVectorCUDAPiS_i,"a",@progbits
	.sectionflags	@""
	.align	4
.nv.constant0._Z13sumVectorCUDAPiS_i:
	.zero		916


//--------------------- SYMBOLS --------------------------

	.type		.nv.reservedSmem.offset0,@object
	.size		.nv.reservedSmem.offset0,0x4
